//
// Generated by NVIDIA NVVM Compiler
//
// Compiler Build ID: CL-36424714
// Cuda compilation tools, release 13.0, V13.0.88
// Based on NVVM 20.0.0
//

.version 9.0
.target sm_100
.address_size 64

	// .globl	_Z16kernelBubbleSortPii
// _ZZ17kernelBitonicSortPiiE12local_vector has been demoted

.visible .entry _Z16kernelBubbleSortPii(
	.param .u64 .ptr .align 1 _Z16kernelBubbleSortPii_param_0,
	.param .u32 _Z16kernelBubbleSortPii_param_1
)
{
	.reg .pred 	%p<7>;
	.reg .b32 	%r<20>;
	.reg .b64 	%rd<7>;

	ld.param.u64 	%rd4, [_Z16kernelBubbleSortPii_param_0];
	ld.param.u32 	%r11, [_Z16kernelBubbleSortPii_param_1];
	cvta.to.global.u64 	%rd1, %rd4;
	mov.u32 	%r12, %tid.x;
	setp.ne.s32 	%p1, %r12, 0;
	@%p1 bra 	$L__BB0_8;
	mov.u32 	%r13, %ntid.x;
	mov.u32 	%r14, %ctaid.x;
	mul.lo.s32 	%r18, %r13, %r14;
	add.s32 	%r15, %r18, %r13;
	min.s32 	%r2, %r15, %r11;
	setp.ge.s32 	%p2, %r18, %r2;
	@%p2 bra 	$L__BB0_8;
$L__BB0_2:
	add.s32 	%r4, %r18, 1;
	setp.ge.s32 	%p3, %r4, %r2;
	@%p3 bra 	$L__BB0_7;
	mul.wide.s32 	%rd5, %r18, 4;
	add.s64 	%rd2, %rd1, %rd5;
	mov.u32 	%r19, %r4;
$L__BB0_4:
	mul.wide.s32 	%rd6, %r19, 4;
	add.s64 	%rd3, %rd1, %rd6;
	ld.global.u32 	%r7, [%rd2];
	ld.global.u32 	%r8, [%rd3];
	setp.le.s32 	%p4, %r7, %r8;
	@%p4 bra 	$L__BB0_6;
	st.global.u32 	[%rd2], %r8;
	st.global.u32 	[%rd3], %r7;
$L__BB0_6:
	add.s32 	%r19, %r19, 1;
	add.s32 	%r10, %r18, 1;
	add.s32 	%r16, %r18, 2;
	setp.lt.s32 	%p5, %r16, %r2;
	mov.u32 	%r18, %r10;
	@%p5 bra 	$L__BB0_4;
$L__BB0_7:
	setp.ne.s32 	%p6, %r4, %r2;
	mov.u32 	%r18, %r4;
	@%p6 bra 	$L__BB0_2;
$L__BB0_8:
	ret;

}
	// .globl	_Z17kernelBitonicSortPii
.visible .entry _Z17kernelBitonicSortPii(
	.param .u64 .ptr .align 1 _Z17kernelBitonicSortPii_param_0,
	.param .u32 _Z17kernelBitonicSortPii_param_1
)
{
	.reg .pred 	%p<9>;
	.reg .b32 	%r<29>;
	.reg .b64 	%rd<5>;
	// demoted variable
	.shared .align 4 .b8 _ZZ17kernelBitonicSortPiiE12local_vector[2048];
	ld.param.u64 	%rd2, [_Z17kernelBitonicSortPii_param_0];
	cvta.to.global.u64 	%rd3, %rd2;
	mov.u32 	%r1, %tid.x;
	mov.u32 	%r16, %ctaid.x;
	mov.u32 	%r2, %ntid.x;
	mad.lo.s32 	%r17, %r16, %r2, %r1;
	mul.wide.u32 	%rd4, %r17, 4;
	add.s64 	%rd1, %rd3, %rd4;
	ld.global.u32 	%r18, [%rd1];
	shl.b32 	%r19, %r1, 2;
	mov.u32 	%r20, _ZZ17kernelBitonicSortPiiE12local_vector;
	add.s32 	%r3, %r20, %r19;
	st.shared.u32 	[%r3], %r18;
	bar.sync 	0;
	setp.lt.u32 	%p1, %r2, 2;
	@%p1 bra 	$L__BB1_12;
	mov.b32 	%r27, 2;
$L__BB1_2:
	setp.eq.s32 	%p2, %r27, 0;
	@%p2 bra 	$L__BB1_11;
	and.b32  	%r5, %r27, %r1;
	mov.u32 	%r28, %r27;
$L__BB1_4:
	mov.u32 	%r6, %r28;
	shr.u32 	%r28, %r6, 1;
	xor.b32  	%r8, %r28, %r1;
	setp.le.u32 	%p3, %r8, %r1;
	@%p3 bra 	$L__BB1_10;
	setp.ne.s32 	%p4, %r5, 0;
	@%p4 bra 	$L__BB1_8;
	ld.shared.u32 	%r9, [%r3];
	shl.b32 	%r24, %r8, 2;
	add.s32 	%r10, %r20, %r24;
	ld.shared.u32 	%r11, [%r10];
	setp.le.s32 	%p6, %r9, %r11;
	@%p6 bra 	$L__BB1_10;
	st.shared.u32 	[%r3], %r11;
	st.shared.u32 	[%r10], %r9;
	bra.uni 	$L__BB1_10;
$L__BB1_8:
	ld.shared.u32 	%r12, [%r3];
	shl.b32 	%r22, %r8, 2;
	add.s32 	%r13, %r20, %r22;
	ld.shared.u32 	%r14, [%r13];
	setp.ge.s32 	%p5, %r12, %r14;
	@%p5 bra 	$L__BB1_10;
	st.shared.u32 	[%r3], %r14;
	st.shared.u32 	[%r13], %r12;
$L__BB1_10:
	bar.sync 	0;
	setp.gt.u32 	%p7, %r6, 3;
	@%p7 bra 	$L__BB1_4;
$L__BB1_11:
	shl.b32 	%r27, %r27, 1;
	setp.le.u32 	%p8, %r27, %r2;
	@%p8 bra 	$L__BB1_2;
$L__BB1_12:
	ld.shared.u32 	%r26, [%r3];
	st.global.u32 	[%rd1], %r26;
	ret;

}


// ===== COMPILED SASS (sm_100) =====

	.target	sm_100

	.elftype	@"ET_EXEC"


//--------------------- .note.nv.tkinfo           --------------------------
	.section	.note.nv.tkinfo,"",@"SHT_NOTE"
	.sectionflags	@"SHF_NOTE_NV_TKINFO"
	.tkinfo
        /*0018*/ 	.word	0x00000002
        /*0030*/ 	.string	""
        /*0030*/ 	.string	"ptxas"
        /*0030*/ 	.string	"Cuda compilation tools, release 13.0, V13.0.88"
        /*0030*/ 	.string	"Build cuda_13.0.r13.0/compiler.36424714_0"
        /*0030*/ 	.string	"-arch sm_100 -m 64 "



//--------------------- .note.nv.cuinfo           --------------------------
	.section	.note.nv.cuinfo,"",@"SHT_NOTE"
	.sectionflags	@"SHF_NOTE_NV_CUINFO"
        /*0018*/ 	.short	0x0002
        /*001a*/ 	.short	0x0064
        /*001c*/ 	.short	0x0082
	.zero		2


//--------------------- .nv.info                  --------------------------
	.section	.nv.info,"",@"SHT_CUDA_INFO"
	.align	4


	//----- nvinfo : EIATTR_REGCOUNT
	.align		4
        /*0000*/ 	.byte	0x04, 0x2f
        /*0002*/ 	.short	(.L_1 - .L_0)
	.align		4
.L_0:
        /*0004*/ 	.word	index@(_Z16kernelBubbleSortPii)
        /*0008*/ 	.word	0x00000010


	//----- nvinfo : EIATTR_FRAME_SIZE
	.align		4
.L_1:
        /*000c*/ 	.byte	0x04, 0x11
        /*000e*/ 	.short	(.L_3 - .L_2)
	.align		4
.L_2:
        /*0010*/ 	.word	index@(_Z16kernelBubbleSortPii)
        /*0014*/ 	.word	0x00000000


	//----- nvinfo : EIATTR_REGCOUNT
	.align		4
.L_3:
        /*0018*/ 	.byte	0x04, 0x2f
        /*001a*/ 	.short	(.L_5 - .L_4)
	.align		4
.L_4:
        /*001c*/ 	.word	index@(_Z17kernelBitonicSortPii)
        /*0020*/ 	.word	0x0000000c


	//----- nvinfo : EIATTR_FRAME_SIZE
	.align		4
.L_5:
        /*0024*/ 	.byte	0x04, 0x11
        /*0026*/ 	.short	(.L_7 - .L_6)
	.align		4
.L_6:
        /*0028*/ 	.word	index@(_Z17kernelBitonicSortPii)
        /*002c*/ 	.word	0x00000000


	//----- nvinfo : EIATTR_MIN_STACK_SIZE
	.align		4
.L_7:
        /*0030*/ 	.byte	0x04, 0x12
        /*0032*/ 	.short	(.L_9 - .L_8)
	.align		4
.L_8:
        /*0034*/ 	.word	index@(_Z17kernelBitonicSortPii)
        /*0038*/ 	.word	0x00000000


	//----- nvinfo : EIATTR_MIN_STACK_SIZE
	.align		4
.L_9:
        /*003c*/ 	.byte	0x04, 0x12
        /*003e*/ 	.short	(.L_11 - .L_10)
	.align		4
.L_10:
        /*0040*/ 	.word	index@(_Z16kernelBubbleSortPii)
        /*0044*/ 	.word	0x00000000
.L_11:


//--------------------- .nv.compat                --------------------------
	.section	.nv.compat,"",@"SHT_CUDA_COMPAT_INFO"
	.align	4
        /*0000*/ 	.byte	0x02, 0x09, 0x00, 0x00, 0x02, 0x02, 0x01, 0x00, 0x02, 0x05, 0x05, 0x00, 0x03, 0x07, 0x01, 0x01
        /*0010*/ 	.byte	0x02, 0x03, 0x00, 0x00, 0x02, 0x06, 0x01, 0x00, 0x04, 0x0b, 0x08, 0x00, 0x09, 0x00, 0x00, 0x00
        /*0020*/ 	.byte	0x00, 0x00, 0x00, 0x00


//--------------------- .nv.info._Z17kernelBitonicSortPii --------------------------
	.section	.nv.info._Z17kernelBitonicSortPii,"",@"SHT_CUDA_INFO"
	.sectionflags	@""
	.align	4


	//----- nvinfo : EIATTR_CUDA_API_VERSION
	.align		4
        /*0000*/ 	.byte	0x04, 0x37
        /*0002*/ 	.short	(.L_13 - .L_12)
.L_12:
        /*0004*/ 	.word	0x00000082


	//----- nvinfo : EIATTR_KPARAM_INFO
	.align		4
.L_13:
        /*0008*/ 	.byte	0x04, 0x17
        /*000a*/ 	.short	(.L_15 - .L_14)
.L_14:
        /*000c*/ 	.word	0x00000000
        /*0010*/ 	.short	0x0001
        /*0012*/ 	.short	0x0008
        /*0014*/ 	.byte	0x00, 0xf0, 0x11, 0x00


	//----- nvinfo : EIATTR_KPARAM_INFO
	.align		4
.L_15:
        /*0018*/ 	.byte	0x04, 0x17
        /*001a*/ 	.short	(.L_17 - .L_16)
.L_16:
        /*001c*/ 	.word	0x00000000
        /*0020*/ 	.short	0x0000
        /*0022*/ 	.short	0x0000
        /*0024*/ 	.byte	0x00, 0xf5, 0x21, 0x00


	//----- nvinfo : EIATTR_SPARSE_MMA_MASK
	.align		4
.L_17:
        /*0028*/ 	.byte	0x03, 0x50
        /*002a*/ 	.short	0x0000


	//----- nvinfo : EIATTR_MAXREG_COUNT
	.align		4
        /*002c*/ 	.byte	0x03, 0x1b
        /*002e*/ 	.short	0x00ff


	//----- nvinfo : EIATTR_NUM_BARRIERS
	.align		4
        /*0030*/ 	.byte	0x02, 0x4c
        /*0032*/ 	.byte	0x01
	.zero		1


	//----- nvinfo : EIATTR_MERCURY_ISA_VERSION
	.align		4
        /*0034*/ 	.byte	0x03, 0x5f
        /*0036*/ 	.short	0x0101


	//----- nvinfo : EIATTR_VRC_CTA_INIT_COUNT
	.align		4
        /*0038*/ 	.byte	0x02, 0x4a
	.zero		1
	.zero		1


	//----- nvinfo : EIATTR_EXIT_INSTR_OFFSETS
	.align		4
        /*003c*/ 	.byte	0x04, 0x1c
        /*003e*/ 	.short	(.L_19 - .L_18)


	//   ....[0]....
.L_18:
        /*0040*/ 	.word	0x00000340


	//----- nvinfo : EIATTR_CRS_STACK_SIZE
	.align		4
.L_19:
        /*0044*/ 	.byte	0x04, 0x1e
        /*0046*/ 	.short	(.L_21 - .L_20)
.L_20:
        /*0048*/ 	.word	0x00000000


	//----- nvinfo : EIATTR_CBANK_PARAM_SIZE
	.align		4
.L_21:
        /*004c*/ 	.byte	0x03, 0x19
        /*004e*/ 	.short	0x000c


	//----- nvinfo : EIATTR_PARAM_CBANK
	.align		4
        /*0050*/ 	.byte	0x04, 0x0a
        /*0052*/ 	.short	(.L_23 - .L_22)
	.align		4
.L_22:
        /*0054*/ 	.word	index@(.nv.constant0._Z17kernelBitonicSortPii)
        /*0058*/ 	.short	0x0380
        /*005a*/ 	.short	0x000c


	//----- nvinfo : EIATTR_SW_WAR
	.align		4
.L_23:
        /*005c*/ 	.byte	0x04, 0x36
        /*005e*/ 	.short	(.L_25 - .L_24)
.L_24:
        /*0060*/ 	.word	0x00000008
.L_25:


//--------------------- .nv.info._Z16kernelBubbleSortPii --------------------------
	.section	.nv.info._Z16kernelBubbleSortPii,"",@"SHT_CUDA_INFO"
	.sectionflags	@""
	.align	4


	//----- nvinfo : EIATTR_CUDA_API_VERSION
	.align		4
        /*0000*/ 	.byte	0x04, 0x37
        /*0002*/ 	.short	(.L_27 - .L_26)
.L_26:
        /*0004*/ 	.word	0x00000082


	//----- nvinfo : EIATTR_KPARAM_INFO
	.align		4
.L_27:
        /*0008*/ 	.byte	0x04, 0x17
        /*000a*/ 	.short	(.L_29 - .L_28)
.L_28:
        /*000c*/ 	.word	0x00000000
        /*0010*/ 	.short	0x0001
        /*0012*/ 	.short	0x0008
        /*0014*/ 	.byte	0x00, 0xf0, 0x11, 0x00


	//----- nvinfo : EIATTR_KPARAM_INFO
	.align		4
.L_29:
        /*0018*/ 	.byte	0x04, 0x17
        /*001a*/ 	.short	(.L_31 - .L_30)
.L_30:
        /*001c*/ 	.word	0x00000000
        /*0020*/ 	.short	0x0000
        /*0022*/ 	.short	0x0000
        /*0024*/ 	.byte	0x00, 0xf5, 0x21, 0x00


	//----- nvinfo : EIATTR_SPARSE_MMA_MASK
	.align		4
.L_31:
        /*0028*/ 	.byte	0x03, 0x50
        /*002a*/ 	.short	0x0000


	//----- nvinfo : EIATTR_MAXREG_COUNT
	.align		4
        /*002c*/ 	.byte	0x03, 0x1b
        /*002e*/ 	.short	0x00ff


	//----- nvinfo : EIATTR_MERCURY_ISA_VERSION
	.align		4
        /*0030*/ 	.byte	0x03, 0x5f
        /*0032*/ 	.short	0x0101


	//----- nvinfo : EIATTR_VRC_CTA_INIT_COUNT
	.align		4
        /*0034*/ 	.byte	0x02, 0x4a
	.zero		1
	.zero		1


	//----- nvinfo : EIATTR_EXIT_INSTR_OFFSETS
	.align		4
        /*0038*/ 	.byte	0x04, 0x1c
        /*003a*/ 	.short	(.L_33 - .L_32)


	//   ....[0]....
.L_32:
        /*003c*/ 	.word	0x00000030


	//   ....[1]....
        /*0040*/ 	.word	0x000000a0


	//   ....[2]....
        /*0044*/ 	.word	0x00000220


	//----- nvinfo : EIATTR_CBANK_PARAM_SIZE
	.align		4
.L_33:
        /*0048*/ 	.byte	0x03, 0x19
        /*004a*/ 	.short	0x000c


	//----- nvinfo : EIATTR_PARAM_CBANK
	.align		4
        /*004c*/ 	.byte	0x04, 0x0a
        /*004e*/ 	.short	(.L_35 - .L_34)
	.align		4
.L_34:
        /*0050*/ 	.word	index@(.nv.constant0._Z16kernelBubbleSortPii)
        /*0054*/ 	.short	0x0380
        /*0056*/ 	.short	0x000c


	//----- nvinfo : EIATTR_SW_WAR
	.align		4
.L_35:
        /*0058*/ 	.byte	0x04, 0x36
        /*005a*/ 	.short	(.L_37 - .L_36)
.L_36:
        /*005c*/ 	.word	0x00000008
.L_37:


//--------------------- .nv.callgraph             --------------------------
	.section	.nv.callgraph,"",@"SHT_CUDA_CALLGRAPH"
	.align	4
	.sectionentsize	8
	.align		4
        /*0000*/ 	.word	0x00000000
	.align		4
        /*0004*/ 	.word	0xffffffff
	.align		4
        /*0008*/ 	.word	0x00000000
	.align		4
        /*000c*/ 	.word	0xfffffffe
	.align		4
        /*0010*/ 	.word	0x00000000
	.align		4
        /*0014*/ 	.word	0xfffffffd
	.align		4
        /*0018*/ 	.word	0x00000000
	.align		4
        /*001c*/ 	.word	0xfffffffc


//--------------------- .text._Z17kernelBitonicSortPii --------------------------
	.section	.text._Z17kernelBitonicSortPii,"ax",@progbits
	.align	128
        .global         _Z17kernelBitonicSortPii
        .type           _Z17kernelBitonicSortPii,@function
        .size           _Z17kernelBitonicSortPii,(.L_x_12 - _Z17kernelBitonicSortPii)
        .other          _Z17kernelBitonicSortPii,@"STO_CUDA_ENTRY STV_DEFAULT"
_Z17kernelBitonicSortPii:
.text._Z17kernelBitonicSortPii:
[----:B------:R-:W-:Y:S01]  /*0000*/  LDC R1, c[0x0][0x37c] ;  /* 0x0000df00ff017b82 */ /* 0x000fe20000000800 */
[----:B------:R-:W0:Y:S07]  /*0010*/  S2R R4, SR_TID.X ;  /* 0x0000000000047919 */ /* 0x000e2e0000002100 */
[----:B------:R-:W0:Y:S01]  /*0020*/  S2UR UR4, SR_CTAID.X ;  /* 0x00000000000479c3 */ /* 0x000e220000002500 */
[----:B------:R-:W1:Y:S07]  /*0030*/  LDCU.64 UR8, c[0x0][0x358] ;  /* 0x00006b00ff0877ac */ /* 0x000e6e0008000a00 */
[----:B------:R-:W0:Y:S08]  /*0040*/  LDC R7, c[0x0][0x360] ;  /* 0x0000d800ff077b82 */ /* 0x000e300000000800 */
[----:B------:R-:W2:Y:S01]  /*0050*/  LDC.64 R2, c[0x0][0x380] ;  /* 0x0000e000ff027b82 */ /* 0x000ea20000000a00 */
[----:B0-----:R-:W-:-:S04]  /*0060*/  IMAD R5, R7, UR4, R4 ;  /* 0x0000000407057c24 */ /* 0x001fc8000f8e0204 */
[----:B--2---:R-:W-:-:S05]  /*0070*/  IMAD.WIDE.U32 R2, R5, 0x4, R2 ;  /* 0x0000000405027825 */ /* 0x004fca00078e0002 */
[----:B-1----:R-:W2:Y:S01]  /*0080*/  LDG.E R0, desc[UR8][R2.64] ;  /* 0x0000000802007981 */ /* 0x002ea2000c1e1900 */
[----:B------:R-:W0:Y:S01]  /*0090*/  S2UR UR5, SR_CgaCtaId ;  /* 0x00000000000579c3 */ /* 0x000e220000008800 */
[----:B------:R-:W-:Y:S01]  /*00a0*/  UMOV UR4, 0x400 ;  /* 0x0000040000047882 */ /* 0x000fe20000000000 */
[----:B------:R-:W-:Y:S01]  /*00b0*/  ISETP.GE.U32.AND P0, PT, R7, 0x2, PT ;  /* 0x000000020700780c */ /* 0x000fe20003f06070 */
[----:B0-----:R-:W-:-:S06]  /*00c0*/  ULEA UR4, UR5, UR4, 0x18 ;  /* 0x0000000405047291 */ /* 0x001fcc000f8ec0ff */
[----:B------:R-:W-:-:S05]  /*00d0*/  LEA R5, R4, UR4, 0x2 ;  /* 0x0000000404057c11 */ /* 0x000fca000f8e10ff */
[----:B--2---:R0:W-:Y:S01]  /*00e0*/  STS [R5], R0 ;  /* 0x0000000005007388 */ /* 0x0041e20000000800 */
[----:B------:R-:W-:Y:S06]  /*00f0*/  BAR.SYNC.DEFER_BLOCKING 0x0 ;  /* 0x0000000000007b1d */ /* 0x000fec0000010000 */
[----:B------:R-:W-:Y:S05]  /*0100*/  @!P0 BRA `(.L_x_0) ;  /* 0x0000000000848947 */ /* 0x000fea0003800000 */
[----:B------:R-:W-:-:S05]  /*0110*/  UMOV UR5, 0x2 ;  /* 0x0000000200057882 */ /* 0x000fca0000000000 */
.L_x_6:
[----:B------:R-:W-:-:S09]  /*0120*/  UISETP.NE.AND UP0, UPT, UR5, URZ, UPT ;  /* 0x000000ff0500728c */ /* 0x000fd2000bf05270 */
[----:B-12---:R-:W-:Y:S05]  /*0130*/  BRA.U !UP0, `(.L_x_1) ;  /* 0x00000001086c7547 */ /* 0x006fea000b800000 */
[----:B------:R-:W-:-:S05]  /*0140*/  UMOV UR6, UR5 ;  /* 0x0000000500067c82 */ /* 0x000fca0008000000 */
.L_x_5:
[----:B------:R-:W-:Y:S01]  /*0150*/  UMOV UR7, UR6 ;  /* 0x0000000600077c82 */ /* 0x000fe20008000000 */
[----:B------:R-:W-:Y:S01]  /*0160*/  USHF.R.U32.HI UR6, URZ, 0x1, UR6 ;  /* 0x00000001ff067899 */ /* 0x000fe20008011606 */
[----:B------:R-:W-:Y:S05]  /*0170*/  BSSY.RECONVERGENT B0, `(.L_x_2) ;  /* 0x0000014000007945 */ /* 0x000fea0003800200 */
[----:B-12---:R-:W-:-:S04]  /*0180*/  LOP3.LUT R9, R4, UR6, RZ, 0x3c, !PT ;  /* 0x0000000604097c12 */ /* 0x006fc8000f8e3cff */
[----:B------:R-:W-:-:S13]  /*0190*/  ISETP.GT.U32.AND P0, PT, R9, R4, PT ;  /* 0x000000040900720c */ /* 0x000fda0003f04070 */
[----:B------:R-:W-:Y:S05]  /*01a0*/  @!P0 BRA `(.L_x_3) ;  /* 0x0000000000408947 */ /* 0x000fea0003800000 */
[----:B------:R-:W-:-:S13]  /*01b0*/  LOP3.LUT P0, RZ, R4, UR5, RZ, 0xc0, !PT ;  /* 0x0000000504ff7c12 */ /* 0x000fda000f80c0ff */
[----:B------:R-:W-:Y:S05]  /*01c0*/  @P0 BRA `(.L_x_4) ;  /* 0x0000000000200947 */ /* 0x000fea0003800000 */
[----:B------:R-:W-:Y:S01]  /*01d0*/  LEA R9, R9, UR4, 0x2 ;  /* 0x0000000409097c11 */ /* 0x000fe2000f8e10ff */
[----:B0-----:R-:W-:Y:S04]  /*01e0*/  LDS R0, [R5] ;  /* 0x0000000005007984 */ /* 0x001fe80000000800 */
[----:B------:R-:W0:Y:S02]  /*01f0*/  LDS R6, [R9] ;  /* 0x0000000009067984 */ /* 0x000e240000000800 */
[----:B0-----:R-:W-:-:S13]  /*0200*/  ISETP.GT.AND P0, PT, R0, R6, PT ;  /* 0x000000060000720c */ /* 0x001fda0003f04270 */
[----:B------:R-:W-:Y:S05]  /*0210*/  @!P0 BRA `(.L_x_3) ;  /* 0x0000000000248947 */ /* 0x000fea0003800000 */
[----:B------:R2:W-:Y:S04]  /*0220*/  STS [R5], R6 ;  /* 0x0000000605007388 */ /* 0x0005e80000000800 */
[----:B------:R2:W-:Y:S01]  /*0230*/  STS [R9], R0 ;  /* 0x0000000009007388 */ /* 0x0005e20000000800 */
[----:B------:R-:W-:Y:S05]  /*0240*/  BRA `(.L_x_3) ;  /* 0x0000000000187947 */ /* 0x000fea0003800000 */
.L_x_4:
[----:B------:R-:W-:Y:S01]  /*0250*/  LEA R9, R9, UR4, 0x2 ;  /* 0x0000000409097c11 */ /* 0x000fe2000f8e10ff */
[----:B0-----:R-:W-:Y:S04]  /*0260*/  LDS R0, [R5] ;  /* 0x0000000005007984 */ /* 0x001fe80000000800 */
[----:B------:R-:W0:Y:S02]  /*0270*/  LDS R6, [R9] ;  /* 0x0000000009067984 */ /* 0x000e240000000800 */
[----:B0-----:R-:W-:-:S13]  /*0280*/  ISETP.GE.AND P0, PT, R0, R6, PT ;  /* 0x000000060000720c */ /* 0x001fda0003f06270 */
[----:B------:R1:W-:Y:S04]  /*0290*/  @!P0 STS [R5], R6 ;  /* 0x0000000605008388 */ /* 0x0003e80000000800 */
[----:B------:R1:W-:Y:S02]  /*02a0*/  @!P0 STS [R9], R0 ;  /* 0x0000000009008388 */ /* 0x0003e40000000800 */
.L_x_3:
[----:B------:R-:W-:Y:S05]  /*02b0*/  BSYNC.RECONVERGENT B0 ;  /* 0x0000000000007941 */ /* 0x000fea0003800200 */
.L_x_2:
[----:B------:R-:W-:Y:S01]  /*02c0*/  BAR.SYNC.DEFER_BLOCKING 0x0 ;  /* 0x0000000000007b1d */ /* 0x000fe20000010000 */
[----:B------:R-:W-:-:S09]  /*02d0*/  UISETP.GT.U32.AND UP0, UPT, UR7, 0x3, UPT ;  /* 0x000000030700788c */ /* 0x000fd2000bf04070 */
[----:B------:R-:W-:Y:S05]  /*02e0*/  BRA.U UP0, `(.L_x_5) ;  /* 0xfffffffd00987547 */ /* 0x000fea000b83ffff */
.L_x_1:
[----:B------:R-:W-:-:S06]  /*02f0*/  USHF.L.U32 UR5, UR5, 0x1, URZ ;  /* 0x0000000105057899 */ /* 0x000fcc00080006ff */
[----:B------:R-:W-:-:S13]  /*0300*/  ISETP.LT.U32.AND P0, PT, R7, UR5, PT ;  /* 0x0000000507007c0c */ /* 0x000fda000bf01070 */
[----:B------:R-:W-:Y:S05]  /*0310*/  @!P0 BRA `(.L_x_6) ;  /* 0xfffffffc00808947 */ /* 0x000fea000383ffff */
.L_x_0:
[----:B012---:R-:W0:Y:S04]  /*0320*/  LDS R5, [R5] ;  /* 0x0000000005057984 */ /* 0x007e280000000800 */
[----:B0-----:R-:W-:Y:S01]  /*0330*/  STG.E desc[UR8][R2.64], R5 ;  /* 0x0000000502007986 */ /* 0x001fe2000c101908 */
[----:B------:R-:W-:Y:S05]  /*0340*/  EXIT ;  /* 0x000000000000794d */ /* 0x000fea0003800000 */
.L_x_7:
[----:B------:R-:W-:-:S00]  /*0350*/  BRA `(.L_x_7) ;  /* 0xfffffffc00fc7947 */ /* 0x000fc0000383ffff */
[----:B------:R-:W-:-:S00]  /*0360*/  NOP ;  /* 0x0000000000007918 */ /* 0x000fc00000000000 */
        /* <DEDUP_REMOVED lines=9> */
.L_x_12:


//--------------------- .text._Z16kernelBubbleSortPii --------------------------
	.section	.text._Z16kernelBubbleSortPii,"ax",@progbits
	.align	128
        .global         _Z16kernelBubbleSortPii
        .type           _Z16kernelBubbleSortPii,@function
        .size           _Z16kernelBubbleSortPii,(.L_x_13 - _Z16kernelBubbleSortPii)
        .other          _Z16kernelBubbleSortPii,@"STO_CUDA_ENTRY STV_DEFAULT"
_Z16kernelBubbleSortPii:
.text._Z16kernelBubbleSortPii:
[----:B------:R-:W-:Y:S01]  /*0000*/  LDC R1, c[0x0][0x37c] ;  /* 0x0000df00ff017b82 */ /* 0x000fe20000000800 */
[----:B------:R-:W0:Y:S02]  /*0010*/  S2R R0, SR_TID.X ;  /* 0x0000000000007919 */ /* 0x000e240000002100 */
[----:B0-----:R-:W-:-:S13]  /*0020*/  ISETP.NE.AND P0, PT, R0, RZ, PT ;  /* 0x000000ff0000720c */ /* 0x001fda0003f05270 */
[----:B------:R-:W-:Y:S05]  /*0030*/  @P0 EXIT ;  /* 0x000000000000094d */ /* 0x000fea0003800000 */
[----:B------:R-:W0:Y:S01]  /*0040*/  S2R R0, SR_CTAID.X ;  /* 0x0000000000007919 */ /* 0x000e220000002500 */
[----:B------:R-:W1:Y:S01]  /*0050*/  LDC R9, c[0x0][0x388] ;  /* 0x0000e200ff097b82 */ /* 0x000e620000000800 */
[----:B------:R-:W0:Y:S02]  /*0060*/  LDCU UR4, c[0x0][0x360] ;  /* 0x00006c00ff0477ac */ /* 0x000e240008000800 */
[----:B0-----:R-:W-:-:S05]  /*0070*/  IMAD R0, R0, UR4, RZ ;  /* 0x0000000400007c24 */ /* 0x001fca000f8e02ff */
[----:B-1----:R-:W-:-:S04]  /*0080*/  VIADDMNMX R9, R0, UR4, R9, PT ;  /* 0x0000000400097c46 */ /* 0x002fc8000b800109 */
[----:B------:R-:W-:-:S13]  /*0090*/  ISETP.GE.AND P0, PT, R0, R9, PT ;  /* 0x000000090000720c */ /* 0x000fda0003f06270 */
[----:B------:R-:W-:Y:S05]  /*00a0*/  @P0 EXIT ;  /* 0x000000000000094d */ /* 0x000fea0003800000 */
[----:B------:R-:W0:Y:S01]  /*00b0*/  LDCU.64 UR4, c[0x0][0x358] ;  /* 0x00006b00ff0477ac */ /* 0x000e220008000a00 */
[----:B------:R-:W-:Y:S01]  /*00c0*/  NOP ;  /* 0x0000000000007918 */ /* 0x000fe20000000000 */
.L_x_10:
[----:B------:R-:W-:-:S05]  /*00d0*/  VIADD R10, R0, 0x1 ;  /* 0x00000001000a7836 */ /* 0x000fca0000000000 */
[CC--:B------:R-:W-:Y:S02]  /*00e0*/  ISETP.GE.AND P1, PT, R10.reuse, R9.reuse, PT ;  /* 0x000000090a00720c */ /* 0x0c0fe40003f26270 */
[----:B------:R-:W-:-:S11]  /*00f0*/  ISETP.NE.AND P0, PT, R10, R9, PT ;  /* 0x000000090a00720c */ /* 0x000fd60003f05270 */
[----:B------:R-:W-:Y:S05]  /*0100*/  @P1 BRA `(.L_x_8) ;  /* 0x00000000003c1947 */ /* 0x000fea0003800000 */
[----:B------:R-:W1:Y:S01]  /*0110*/  LDC.64 R2, c[0x0][0x380] ;  /* 0x0000e000ff027b82 */ /* 0x000e620000000a00 */
[----:B------:R-:W-:-:S07]  /*0120*/  IMAD.MOV.U32 R11, RZ, RZ, R10 ;  /* 0x000000ffff0b7224 */ /* 0x000fce00078e000a */
[----:B------:R-:W2:Y:S01]  /*0130*/  LDC.64 R6, c[0x0][0x380] ;  /* 0x0000e000ff067b82 */ /* 0x000ea20000000a00 */
[----:B-1----:R-:W-:-:S07]  /*0140*/  IMAD.WIDE R2, R0, 0x4, R2 ;  /* 0x0000000400027825 */ /* 0x002fce00078e0202 */
.L_x_9:
[C---:B--2---:R-:W-:Y:S01]  /*0150*/  IMAD.WIDE R4, R11.reuse, 0x4, R6 ;  /* 0x000000040b047825 */ /* 0x044fe200078e0206 */
[----:B0-----:R-:W2:Y:S04]  /*0160*/  LDG.E R13, desc[UR4][R2.64] ;  /* 0x00000004020d7981 */ /* 0x001ea8000c1e1900 */
[----:B------:R-:W2:Y:S01]  /*0170*/  LDG.E R12, desc[UR4][R4.64] ;  /* 0x00000004040c7981 */ /* 0x000ea2000c1e1900 */
[C---:B------:R-:W-:Y:S01]  /*0180*/  VIADD R8, R0.reuse, 0x2 ;  /* 0x0000000200087836 */ /* 0x040fe20000000000 */
[----:B------:R-:W-:Y:S01]  /*0190*/  IADD3 R0, PT, PT, R0, 0x1, RZ ;  /* 0x0000000100007810 */ /* 0x000fe20007ffe0ff */
[----:B------:R-:W-:Y:S01]  /*01a0*/  VIADD R11, R11, 0x1 ;  /* 0x000000010b0b7836 */ /* 0x000fe20000000000 */
[----:B--2---:R-:W-:-:S13]  /*01b0*/  ISETP.GT.AND P1, PT, R13, R12, PT ;  /* 0x0000000c0d00720c */ /* 0x004fda0003f24270 */
[----:B------:R1:W-:Y:S04]  /*01c0*/  @P1 STG.E desc[UR4][R2.64], R12 ;  /* 0x0000000c02001986 */ /* 0x0003e8000c101904 */
[----:B------:R1:W-:Y:S01]  /*01d0*/  @P1 STG.E desc[UR4][R4.64], R13 ;  /* 0x0000000d04001986 */ /* 0x0003e2000c101904 */
[----:B------:R-:W-:-:S13]  /*01e0*/  ISETP.GE.AND P1, PT, R8, R9, PT ;  /* 0x000000090800720c */ /* 0x000fda0003f26270 */
[----:B-1----:R-:W-:Y:S05]  /*01f0*/  @!P1 BRA `(.L_x_9) ;  /* 0xfffffffc00d49947 */ /* 0x002fea000383ffff */
.L_x_8:
[----:B------:R-:W-:Y:S01]  /*0200*/  MOV R0, R10 ;  /* 0x0000000a00007202 */ /* 0x000fe20000000f00 */
[----:B------:R-:W-:Y:S06]  /*0210*/  @P0 BRA `(.L_x_10) ;  /* 0xfffffffc00ac0947 */ /* 0x000fec000383ffff */
[----:B0-----:R-:W-:Y:S05]  /*0220*/  EXIT ;  /* 0x000000000000794d */ /* 0x001fea0003800000 */
.L_x_11:
        /* <DEDUP_REMOVED lines=13> */
.L_x_13:


//--------------------- .nv.shared._Z17kernelBitonicSortPii --------------------------
	.section	.nv.shared._Z17kernelBitonicSortPii,"aw",@nobits
	.sectionflags	@""
	.align	4
.nv.shared._Z17kernelBitonicSortPii:
	.zero		3072


//--------------------- .nv.shared.reserved.0     --------------------------
	.section	.nv.shared.reserved.0,"aw",@nobits
	.weak		__nv_reservedSMEM_offset_0_alias
	.size		__nv_reservedSMEM_offset_0_alias, 0, 64
	.other		__nv_reservedSMEM_offset_0_alias,@"STO_CUDA_RESERVED_SHARED STV_DEFAULT"
__nv_reservedSMEM_offset_0_alias:
	.zero		0
	.zero		64


//--------------------- .nv.constant0._Z17kernelBitonicSortPii --------------------------
	.section	.nv.constant0._Z17kernelBitonicSortPii,"a",@progbits
	.sectionflags	@""
	.align	4
.nv.constant0._Z17kernelBitonicSortPii:
	.zero		908


//--------------------- .nv.constant0._Z16kernelBubbleSortPii --------------------------
	.section	.nv.constant0._Z16kernelBubbleSortPii,"a",@progbits
	.sectionflags	@""
	.align	4
.nv.constant0._Z16kernelBubbleSortPii:
	.zero		908


//--------------------- SYMBOLS --------------------------

	.type		.nv.reservedSmem.offset0,@object
	.size		.nv.reservedSmem.offset0,0x4
	.type		.nv.reservedSmem.cap,@object
	.size		.nv.reservedSmem.cap,0x4
